//
// Generated by NVIDIA NVVM Compiler
//
// Compiler Build ID: CL-36424714
// Cuda compilation tools, release 13.0, V13.0.88
// Based on NVVM 20.0.0
//

.version 9.0
.target sm_100
.address_size 64

	// .globl	_Z10HelloWorldv
.extern .func  (.param .b32 func_retval0) vprintf
(
	.param .b64 vprintf_param_0,
	.param .b64 vprintf_param_1
)
;
.global .align 1 .b8 $str[22] = {72, 101, 108, 108, 111, 32, 87, 111, 114, 108, 100, 33, 44, 32, 37, 100, 44, 32, 37, 100, 10};

.visible .entry _Z10HelloWorldv()
{
	.local .align 8 .b8 	__local_depot0[8];
	.reg .b64 	%SP;
	.reg .b64 	%SPL;
	.reg .b32 	%r<5>;
	.reg .b64 	%rd<5>;

	mov.u64 	%SPL, __local_depot0;
	cvta.local.u64 	%SP, %SPL;
	add.u64 	%rd1, %SP, 0;
	add.u64 	%rd2, %SPL, 0;
	mov.u32 	%r1, %ctaid.x;
	mov.u32 	%r2, %tid.x;
	st.local.v2.u32 	[%rd2], {%r1, %r2};
	mov.u64 	%rd3, $str;
	cvta.global.u64 	%rd4, %rd3;
	{ // callseq 0, 0
	.param .b64 param0;
	st.param.b64 	[param0], %rd4;
	.param .b64 param1;
	st.param.b64 	[param1], %rd1;
	.param .b32 retval0;
	call.uni (retval0), 
	vprintf, 
	(
	param0, 
	param1
	);
	ld.param.b32 	%r3, [retval0];
	} // callseq 0
	ret;

}


// ===== COMPILED SASS (sm_100) =====

	.target	sm_100

	.elftype	@"ET_EXEC"


//--------------------- .note.nv.tkinfo           --------------------------
	.section	.note.nv.tkinfo,"",@"SHT_NOTE"
	.sectionflags	@"SHF_NOTE_NV_TKINFO"
	.tkinfo
        /*0018*/ 	.word	0x00000002
        /*0030*/ 	.string	""
        /*0030*/ 	.string	"ptxas"
        /*0030*/ 	.string	"Cuda compilation tools, release 13.0, V13.0.88"
        /*0030*/ 	.string	"Build cuda_13.0.r13.0/compiler.36424714_0"
        /*0030*/ 	.string	"-arch sm_100 -m 64 "



//--------------------- .note.nv.cuinfo           --------------------------
	.section	.note.nv.cuinfo,"",@"SHT_NOTE"
	.sectionflags	@"SHF_NOTE_NV_CUINFO"
        /*0018*/ 	.short	0x0002
        /*001a*/ 	.short	0x0064
        /*001c*/ 	.short	0x0082
	.zero		2


//--------------------- .nv.info                  --------------------------
	.section	.nv.info,"",@"SHT_CUDA_INFO"
	.align	4


	//----- nvinfo : EIATTR_REGCOUNT
	.align		4
        /*0000*/ 	.byte	0x04, 0x2f
        /*0002*/ 	.short	(.L_2 - .L_1)
	.align		4
.L_1:
        /*0004*/ 	.word	index@(_Z10HelloWorldv)
        /*0008*/ 	.word	0x00000018


	//----- nvinfo : EIATTR_FRAME_SIZE
	.align		4
.L_2:
        /*000c*/ 	.byte	0x04, 0x11
        /*000e*/ 	.short	(.L_4 - .L_3)
	.align		4
.L_3:
        /*0010*/ 	.word	index@(_Z10HelloWorldv)
        /*0014*/ 	.word	0x00000008


	//----- nvinfo : EIATTR_MIN_STACK_SIZE
	.align		4
.L_4:
        /*0018*/ 	.byte	0x04, 0x12
        /*001a*/ 	.short	(.L_6 - .L_5)
	.align		4
.L_5:
        /*001c*/ 	.word	index@(_Z10HelloWorldv)
        /*0020*/ 	.word	0x00000008
.L_6:


//--------------------- .nv.compat                --------------------------
	.section	.nv.compat,"",@"SHT_CUDA_COMPAT_INFO"
	.align	4
        /*0000*/ 	.byte	0x02, 0x09, 0x00, 0x00, 0x02, 0x02, 0x01, 0x00, 0x02, 0x05, 0x05, 0x00, 0x03, 0x07, 0x01, 0x01
        /*0010*/ 	.byte	0x02, 0x03, 0x00, 0x00, 0x02, 0x06, 0x01, 0x00, 0x04, 0x0b, 0x08, 0x00, 0x09, 0x00, 0x00, 0x00
        /*0020*/ 	.byte	0x00, 0x00, 0x00, 0x00


//--------------------- .nv.info._Z10HelloWorldv  --------------------------
	.section	.nv.info._Z10HelloWorldv,"",@"SHT_CUDA_INFO"
	.sectionflags	@""
	.align	4


	//----- nvinfo : EIATTR_CUDA_API_VERSION
	.align		4
        /*0000*/ 	.byte	0x04, 0x37
        /*0002*/ 	.short	(.L_8 - .L_7)
.L_7:
        /*0004*/ 	.word	0x00000082


	//----- nvinfo : EIATTR_SPARSE_MMA_MASK
	.align		4
.L_8:
        /*0008*/ 	.byte	0x03, 0x50
        /*000a*/ 	.short	0x0000


	//----- nvinfo : EIATTR_MAXREG_COUNT
	.align		4
        /*000c*/ 	.byte	0x03, 0x1b
        /*000e*/ 	.short	0x00ff


	//----- nvinfo : EIATTR_EXTERNS
	.align		4
        /*0010*/ 	.byte	0x04, 0x0f
        /*0012*/ 	.short	(.L_10 - .L_9)


	//   ....[0]....
	.align		4
.L_9:
        /*0014*/ 	.word	index@(vprintf)


	//----- nvinfo : EIATTR_MERCURY_ISA_VERSION
	.align		4
.L_10:
        /*0018*/ 	.byte	0x03, 0x5f
        /*001a*/ 	.short	0x0101


	//----- nvinfo : EIATTR_VRC_CTA_INIT_COUNT
	.align		4
        /*001c*/ 	.byte	0x02, 0x4a
	.zero		1
	.zero		1


	//----- nvinfo : EIATTR_SYSCALL_OFFSETS
	.align		4
        /*0020*/ 	.byte	0x04, 0x46
        /*0022*/ 	.short	(.L_12 - .L_11)


	//   ....[0]....
.L_11:
        /*0024*/ 	.word	0x000000f0


	//----- nvinfo : EIATTR_EXIT_INSTR_OFFSETS
	.align		4
.L_12:
        /*0028*/ 	.byte	0x04, 0x1c
        /*002a*/ 	.short	(.L_14 - .L_13)


	//   ....[0]....
.L_13:
        /*002c*/ 	.word	0x00000100


	//----- nvinfo : EIATTR_SW_WAR
	.align		4
.L_14:
        /*0030*/ 	.byte	0x04, 0x36
        /*0032*/ 	.short	(.L_16 - .L_15)
.L_15:
        /*0034*/ 	.word	0x00000008
.L_16:


//--------------------- .nv.callgraph             --------------------------
	.section	.nv.callgraph,"",@"SHT_CUDA_CALLGRAPH"
	.align	4
	.sectionentsize	8
	.align		4
        /*0000*/ 	.word	0x00000000
	.align		4
        /*0004*/ 	.word	0xffffffff
	.align		4
        /*0008*/ 	.word	index@(_Z10HelloWorldv)
	.align		4
        /*000c*/ 	.word	index@(vprintf)
	.align		4
        /*0010*/ 	.word	0x00000000
	.align		4
        /*0014*/ 	.word	0xfffffffe
	.align		4
        /*0018*/ 	.word	0x00000000
	.align		4
        /*001c*/ 	.word	0xfffffffd
	.align		4
        /*0020*/ 	.word	0x00000000
	.align		4
        /*0024*/ 	.word	0xfffffffc


//--------------------- .nv.constant4             --------------------------
	.section	.nv.constant4,"a",@progbits
	.align	8
	.align		8
.nv.constant4:
        /*0000*/ 	.dword	vprintf
	.align		8
        /*0008*/ 	.dword	$str


//--------------------- .text._Z10HelloWorldv     --------------------------
	.section	.text._Z10HelloWorldv,"ax",@progbits
	.align	128
        .global         _Z10HelloWorldv
        .type           _Z10HelloWorldv,@function
        .size           _Z10HelloWorldv,(.L_x_2 - _Z10HelloWorldv)
        .other          _Z10HelloWorldv,@"STO_CUDA_ENTRY STV_DEFAULT"
_Z10HelloWorldv:
.text._Z10HelloWorldv:
[----:B------:R-:W0:Y:S01]  /*0000*/  LDC R1, c[0x0][0x37c] ;  /* 0x0000df00ff017b82 */ /* 0x000e220000000800 */
[----:B------:R-:W1:Y:S01]  /*0010*/  S2R R8, SR_CTAID.X ;  /* 0x0000000000087919 */ /* 0x000e620000002500 */
[----:B0-----:R-:W-:Y:S01]  /*0020*/  VIADD R1, R1, 0xfffffff8 ;  /* 0xfffffff801017836 */ /* 0x001fe20000000000 */
[----:B------:R-:W-:Y:S01]  /*0030*/  MOV R0, 0x0 ;  /* 0x0000000000007802 */ /* 0x000fe20000000f00 */
[----:B------:R-:W0:Y:S01]  /*0040*/  LDCU UR4, c[0x0][0x2f8] ;  /* 0x00005f00ff0477ac */ /* 0x000e220008000800 */
[----:B------:R-:W1:Y:S03]  /*0050*/  S2R R9, SR_TID.X ;  /* 0x0000000000097919 */ /* 0x000e660000002100 */
[----:B------:R2:W3:Y:S01]  /*0060*/  LDC.64 R2, c[0x4][R0] ;  /* 0x0100000000027b82 */ /* 0x0004e20000000a00 */
[----:B------:R-:W4:Y:S01]  /*0070*/  LDCU.64 UR6, c[0x4][0x8] ;  /* 0x01000100ff0677ac */ /* 0x000f220008000a00 */
[----:B------:R-:W5:Y:S01]  /*0080*/  LDCU UR5, c[0x0][0x2fc] ;  /* 0x00005f80ff0577ac */ /* 0x000f620008000800 */
[----:B0-----:R-:W-:Y:S01]  /*0090*/  IADD3 R6, P0, PT, R1, UR4, RZ ;  /* 0x0000000401067c10 */ /* 0x001fe2000ff1e0ff */
[----:B----4-:R-:W-:Y:S01]  /*00a0*/  IMAD.U32 R4, RZ, RZ, UR6 ;  /* 0x00000006ff047e24 */ /* 0x010fe2000f8e00ff */
[----:B------:R-:W-:-:S03]  /*00b0*/  MOV R5, UR7 ;  /* 0x0000000700057c02 */ /* 0x000fc60008000f00 */
[----:B-----5:R-:W-:Y:S01]  /*00c0*/  IMAD.X R7, RZ, RZ, UR5, P0 ;  /* 0x00000005ff077e24 */ /* 0x020fe200080e06ff */
[----:B-1----:R2:W-:Y:S07]  /*00d0*/  STL.64 [R1], R8 ;  /* 0x0000000801007387 */ /* 0x0025ee0000100a00 */
[----:B------:R-:W-:-:S07]  /*00e0*/  LEPC R20, `(.L_x_0) ;  /* 0x000000001014794e */ /* 0x000fce0000000000 */
[----:B--23--:R-:W-:Y:S05]  /*00f0*/  CALL.ABS.NOINC R2 ;  /* 0x0000000002007343 */ /* 0x00cfea0003c00000 */
.L_x_0:
[----:B------:R-:W-:Y:S05]  /*0100*/  EXIT ;  /* 0x000000000000794d */ /* 0x000fea0003800000 */
.L_x_1:
[----:B------:R-:W-:-:S00]  /*0110*/  BRA `(.L_x_1) ;  /* 0xfffffffc00fc7947 */ /* 0x000fc0000383ffff */
[----:B------:R-:W-:-:S00]  /*0120*/  NOP ;  /* 0x0000000000007918 */ /* 0x000fc00000000000 */
        /* <DEDUP_REMOVED lines=13> */
.L_x_2:


//--------------------- .nv.global.init           --------------------------
	.section	.nv.global.init,"aw",@progbits
.nv.global.init:
	.type		$str,@object
	.size		$str,(.L_0 - $str)
$str:
        /*0000*/ 	.byte	0x48, 0x65, 0x6c, 0x6c, 0x6f, 0x20, 0x57, 0x6f, 0x72, 0x6c, 0x64, 0x21, 0x2c, 0x20, 0x25, 0x64
        /*0010*/ 	.byte	0x2c, 0x20, 0x25, 0x64, 0x0a, 0x00
.L_0:


//--------------------- .nv.shared.reserved.0     --------------------------
	.section	.nv.shared.reserved.0,"aw",@nobits
	.weak		__nv_reservedSMEM_offset_0_alias
	.size		__nv_reservedSMEM_offset_0_alias, 0, 64
	.other		__nv_reservedSMEM_offset_0_alias,@"STO_CUDA_RESERVED_SHARED STV_DEFAULT"
__nv_reservedSMEM_offset_0_alias:
	.zero		0
	.zero		64


//--------------------- .nv.constant0._Z10HelloWorldv --------------------------
	.section	.nv.constant0._Z10HelloWorldv,"a",@progbits
	.sectionflags	@""
	.align	4
.nv.constant0._Z10HelloWorldv:
	.zero		896


//--------------------- SYMBOLS --------------------------

	.type		.nv.reservedSmem.offset0,@object
	.size		.nv.reservedSmem.offset0,0x4
	.type		vprintf,@function
